//
// Generated by NVIDIA NVVM Compiler
//
// Compiler Build ID: CL-36424714
// Cuda compilation tools, release 13.0, V13.0.88
// Based on NVVM 20.0.0
//

.version 9.0
.target sm_100
.address_size 64

	// .globl	_Z15prefixSumKernelPii

.visible .entry _Z15prefixSumKernelPii(
	.param .u64 .ptr .align 1 _Z15prefixSumKernelPii_param_0,
	.param .u32 _Z15prefixSumKernelPii_param_1
)
{
	.reg .pred 	%p<4>;
	.reg .b32 	%r<11>;
	.reg .b64 	%rd<7>;

	ld.param.u64 	%rd3, [_Z15prefixSumKernelPii_param_0];
	ld.param.u32 	%r5, [_Z15prefixSumKernelPii_param_1];
	cvta.to.global.u64 	%rd1, %rd3;
	setp.lt.s32 	%p1, %r5, 2;
	@%p1 bra 	$L__BB0_5;
	mov.u32 	%r1, %tid.x;
	mul.wide.u32 	%rd4, %r1, 4;
	add.s64 	%rd2, %rd1, %rd4;
	mov.b32 	%r10, 1;
$L__BB0_2:
	add.s32 	%r3, %r10, %r1;
	setp.ge.s32 	%p2, %r3, %r5;
	@%p2 bra 	$L__BB0_4;
	ld.global.u32 	%r7, [%rd2];
	mul.wide.s32 	%rd5, %r3, 4;
	add.s64 	%rd6, %rd1, %rd5;
	ld.global.u32 	%r8, [%rd6];
	add.s32 	%r9, %r8, %r7;
	st.global.u32 	[%rd6], %r9;
$L__BB0_4:
	shl.b32 	%r10, %r10, 1;
	setp.lt.s32 	%p3, %r10, %r5;
	@%p3 bra 	$L__BB0_2;
$L__BB0_5:
	ret;

}


// ===== COMPILED SASS (sm_100) =====

	.target	sm_100

	.elftype	@"ET_EXEC"


//--------------------- .note.nv.tkinfo           --------------------------
	.section	.note.nv.tkinfo,"",@"SHT_NOTE"
	.sectionflags	@"SHF_NOTE_NV_TKINFO"
	.tkinfo
        /*0018*/ 	.word	0x00000002
        /*0030*/ 	.string	""
        /*0030*/ 	.string	"ptxas"
        /*0030*/ 	.string	"Cuda compilation tools, release 13.0, V13.0.88"
        /*0030*/ 	.string	"Build cuda_13.0.r13.0/compiler.36424714_0"
        /*0030*/ 	.string	"-arch sm_100 -m 64 "



//--------------------- .note.nv.cuinfo           --------------------------
	.section	.note.nv.cuinfo,"",@"SHT_NOTE"
	.sectionflags	@"SHF_NOTE_NV_CUINFO"
        /*0018*/ 	.short	0x0002
        /*001a*/ 	.short	0x0064
        /*001c*/ 	.short	0x0082
	.zero		2


//--------------------- .nv.info                  --------------------------
	.section	.nv.info,"",@"SHT_CUDA_INFO"
	.align	4


	//----- nvinfo : EIATTR_REGCOUNT
	.align		4
        /*0000*/ 	.byte	0x04, 0x2f
        /*0002*/ 	.short	(.L_1 - .L_0)
	.align		4
.L_0:
        /*0004*/ 	.word	index@(_Z15prefixSumKernelPii)
        /*0008*/ 	.word	0x0000000e


	//----- nvinfo : EIATTR_FRAME_SIZE
	.align		4
.L_1:
        /*000c*/ 	.byte	0x04, 0x11
        /*000e*/ 	.short	(.L_3 - .L_2)
	.align		4
.L_2:
        /*0010*/ 	.word	index@(_Z15prefixSumKernelPii)
        /*0014*/ 	.word	0x00000000


	//----- nvinfo : EIATTR_MIN_STACK_SIZE
	.align		4
.L_3:
        /*0018*/ 	.byte	0x04, 0x12
        /*001a*/ 	.short	(.L_5 - .L_4)
	.align		4
.L_4:
        /*001c*/ 	.word	index@(_Z15prefixSumKernelPii)
        /*0020*/ 	.word	0x00000000
.L_5:


//--------------------- .nv.compat                --------------------------
	.section	.nv.compat,"",@"SHT_CUDA_COMPAT_INFO"
	.align	4
        /*0000*/ 	.byte	0x02, 0x09, 0x00, 0x00, 0x02, 0x02, 0x01, 0x00, 0x02, 0x05, 0x05, 0x00, 0x03, 0x07, 0x01, 0x01
        /*0010*/ 	.byte	0x02, 0x03, 0x00, 0x00, 0x02, 0x06, 0x01, 0x00, 0x04, 0x0b, 0x08, 0x00, 0x09, 0x00, 0x00, 0x00
        /*0020*/ 	.byte	0x00, 0x00, 0x00, 0x00


//--------------------- .nv.info._Z15prefixSumKernelPii --------------------------
	.section	.nv.info._Z15prefixSumKernelPii,"",@"SHT_CUDA_INFO"
	.sectionflags	@""
	.align	4


	//----- nvinfo : EIATTR_CUDA_API_VERSION
	.align		4
        /*0000*/ 	.byte	0x04, 0x37
        /*0002*/ 	.short	(.L_7 - .L_6)
.L_6:
        /*0004*/ 	.word	0x00000082


	//----- nvinfo : EIATTR_KPARAM_INFO
	.align		4
.L_7:
        /*0008*/ 	.byte	0x04, 0x17
        /*000a*/ 	.short	(.L_9 - .L_8)
.L_8:
        /*000c*/ 	.word	0x00000000
        /*0010*/ 	.short	0x0001
        /*0012*/ 	.short	0x0008
        /*0014*/ 	.byte	0x00, 0xf0, 0x11, 0x00


	//----- nvinfo : EIATTR_KPARAM_INFO
	.align		4
.L_9:
        /*0018*/ 	.byte	0x04, 0x17
        /*001a*/ 	.short	(.L_11 - .L_10)
.L_10:
        /*001c*/ 	.word	0x00000000
        /*0020*/ 	.short	0x0000
        /*0022*/ 	.short	0x0000
        /*0024*/ 	.byte	0x00, 0xf5, 0x21, 0x00


	//----- nvinfo : EIATTR_SPARSE_MMA_MASK
	.align		4
.L_11:
        /*0028*/ 	.byte	0x03, 0x50
        /*002a*/ 	.short	0x0000


	//----- nvinfo : EIATTR_MAXREG_COUNT
	.align		4
        /*002c*/ 	.byte	0x03, 0x1b
        /*002e*/ 	.short	0x00ff


	//----- nvinfo : EIATTR_MERCURY_ISA_VERSION
	.align		4
        /*0030*/ 	.byte	0x03, 0x5f
        /*0032*/ 	.short	0x0101


	//----- nvinfo : EIATTR_VRC_CTA_INIT_COUNT
	.align		4
        /*0034*/ 	.byte	0x02, 0x4a
	.zero		1
	.zero		1


	//----- nvinfo : EIATTR_EXIT_INSTR_OFFSETS
	.align		4
        /*0038*/ 	.byte	0x04, 0x1c
        /*003a*/ 	.short	(.L_13 - .L_12)


	//   ....[0]....
.L_12:
        /*003c*/ 	.word	0x00000030


	//   ....[1]....
        /*0040*/ 	.word	0x00000180


	//----- nvinfo : EIATTR_CRS_STACK_SIZE
	.align		4
.L_13:
        /*0044*/ 	.byte	0x04, 0x1e
        /*0046*/ 	.short	(.L_15 - .L_14)
.L_14:
        /*0048*/ 	.word	0x00000000


	//----- nvinfo : EIATTR_CBANK_PARAM_SIZE
	.align		4
.L_15:
        /*004c*/ 	.byte	0x03, 0x19
        /*004e*/ 	.short	0x000c


	//----- nvinfo : EIATTR_PARAM_CBANK
	.align		4
        /*0050*/ 	.byte	0x04, 0x0a
        /*0052*/ 	.short	(.L_17 - .L_16)
	.align		4
.L_16:
        /*0054*/ 	.word	index@(.nv.constant0._Z15prefixSumKernelPii)
        /*0058*/ 	.short	0x0380
        /*005a*/ 	.short	0x000c


	//----- nvinfo : EIATTR_SW_WAR
	.align		4
.L_17:
        /*005c*/ 	.byte	0x04, 0x36
        /*005e*/ 	.short	(.L_19 - .L_18)
.L_18:
        /*0060*/ 	.word	0x00000008
.L_19:


//--------------------- .nv.callgraph             --------------------------
	.section	.nv.callgraph,"",@"SHT_CUDA_CALLGRAPH"
	.align	4
	.sectionentsize	8
	.align		4
        /*0000*/ 	.word	0x00000000
	.align		4
        /*0004*/ 	.word	0xffffffff
	.align		4
        /*0008*/ 	.word	0x00000000
	.align		4
        /*000c*/ 	.word	0xfffffffe
	.align		4
        /*0010*/ 	.word	0x00000000
	.align		4
        /*0014*/ 	.word	0xfffffffd
	.align		4
        /*0018*/ 	.word	0x00000000
	.align		4
        /*001c*/ 	.word	0xfffffffc


//--------------------- .text._Z15prefixSumKernelPii --------------------------
	.section	.text._Z15prefixSumKernelPii,"ax",@progbits
	.align	128
        .global         _Z15prefixSumKernelPii
        .type           _Z15prefixSumKernelPii,@function
        .size           _Z15prefixSumKernelPii,(.L_x_4 - _Z15prefixSumKernelPii)
        .other          _Z15prefixSumKernelPii,@"STO_CUDA_ENTRY STV_DEFAULT"
_Z15prefixSumKernelPii:
.text._Z15prefixSumKernelPii:
[----:B------:R-:W-:Y:S08]  /*0000*/  LDC R1, c[0x0][0x37c] ;  /* 0x0000df00ff017b82 */ /* 0x000ff00000000800 */
[----:B------:R-:W0:Y:S02]  /*0010*/  LDC R0, c[0x0][0x388] ;  /* 0x0000e200ff007b82 */ /* 0x000e240000000800 */
[----:B0-----:R-:W-:-:S13]  /*0020*/  ISETP.GE.AND P0, PT, R0, 0x2, PT ;  /* 0x000000020000780c */ /* 0x001fda0003f06270 */
[----:B------:R-:W-:Y:S05]  /*0030*/  @!P0 EXIT ;  /* 0x000000000000894d */ /* 0x000fea0003800000 */
[----:B------:R-:W0:Y:S01]  /*0040*/  S2R R11, SR_TID.X ;  /* 0x00000000000b7919 */ /* 0x000e220000002100 */
[----:B------:R-:W0:Y:S01]  /*0050*/  LDC.64 R2, c[0x0][0x380] ;  /* 0x0000e000ff027b82 */ /* 0x000e220000000a00 */
[----:B------:R-:W1:Y:S01]  /*0060*/  LDCU.64 UR6, c[0x0][0x358] ;  /* 0x00006b00ff0677ac */ /* 0x000e620008000a00 */
[----:B------:R-:W2:Y:S06]  /*0070*/  LDCU UR5, c[0x0][0x388] ;  /* 0x00007100ff0577ac */ /* 0x000eac0008000800 */
[----:B------:R-:W3:Y:S01]  /*0080*/  LDC.64 R6, c[0x0][0x380] ;  /* 0x0000e000ff067b82 */ /* 0x000ee20000000a00 */
[----:B------:R-:W-:Y:S01]  /*0090*/  UMOV UR4, 0x1 ;  /* 0x0000000100047882 */ /* 0x000fe20000000000 */
[----:B012---:R-:W-:-:S07]  /*00a0*/  IMAD.WIDE.U32 R2, R11, 0x4, R2 ;  /* 0x000000040b027825 */ /* 0x007fce00078e0002 */
.L_x_2:
[----:B0-----:R-:W-:Y:S01]  /*00b0*/  IADD3 R5, PT, PT, R11, UR4, RZ ;  /* 0x000000040b057c10 */ /* 0x001fe2000fffe0ff */
[----:B------:R-:W-:Y:S01]  /*00c0*/  USHF.L.U32 UR4, UR4, 0x1, URZ ;  /* 0x0000000104047899 */ /* 0x000fe200080006ff */
[----:B------:R-:W-:Y:S02]  /*00d0*/  BSSY.RECONVERGENT B0, `(.L_x_0) ;  /* 0x0000008000007945 */ /* 0x000fe40003800200 */
[----:B------:R-:W-:-:S13]  /*00e0*/  ISETP.GE.AND P0, PT, R5, UR5, PT ;  /* 0x0000000505007c0c */ /* 0x000fda000bf06270 */
[----:B------:R-:W-:Y:S05]  /*00f0*/  @P0 BRA `(.L_x_1) ;  /* 0x0000000000140947 */ /* 0x000fea0003800000 */
[----:B---3--:R-:W-:Y:S01]  /*0100*/  IMAD.WIDE R4, R5, 0x4, R6 ;  /* 0x0000000405047825 */ /* 0x008fe200078e0206 */
[----:B------:R-:W2:Y:S04]  /*0110*/  LDG.E R0, desc[UR6][R2.64] ;  /* 0x0000000602007981 */ /* 0x000ea8000c1e1900 */
[----:B------:R-:W2:Y:S02]  /*0120*/  LDG.E R9, desc[UR6][R4.64] ;  /* 0x0000000604097981 */ /* 0x000ea4000c1e1900 */
[----:B--2---:R-:W-:-:S05]  /*0130*/  IADD3 R9, PT, PT, R0, R9, RZ ;  /* 0x0000000900097210 */ /* 0x004fca0007ffe0ff */
[----:B------:R0:W-:Y:S02]  /*0140*/  STG.E desc[UR6][R4.64], R9 ;  /* 0x0000000904007986 */ /* 0x0001e4000c101906 */
.L_x_1:
[----:B------:R-:W-:Y:S05]  /*0150*/  BSYNC.RECONVERGENT B0 ;  /* 0x0000000000007941 */ /* 0x000fea0003800200 */
.L_x_0:
[----:B------:R-:W-:-:S09]  /*0160*/  UISETP.GE.AND UP0, UPT, UR4, UR5, UPT ;  /* 0x000000050400728c */ /* 0x000fd2000bf06270 */
[----:B------:R-:W-:Y:S05]  /*0170*/  BRA.U !UP0, `(.L_x_2) ;  /* 0xfffffffd08cc7547 */ /* 0x000fea000b83ffff */
[----:B------:R-:W-:Y:S05]  /*0180*/  EXIT ;  /* 0x000000000000794d */ /* 0x000fea0003800000 */
.L_x_3:
[----:B------:R-:W-:-:S00]  /*0190*/  BRA `(.L_x_3) ;  /* 0xfffffffc00fc7947 */ /* 0x000fc0000383ffff */
[----:B------:R-:W-:-:S00]  /*01a0*/  NOP ;  /* 0x0000000000007918 */ /* 0x000fc00000000000 */
        /* <DEDUP_REMOVED lines=13> */
.L_x_4:


//--------------------- .nv.shared.reserved.0     --------------------------
	.section	.nv.shared.reserved.0,"aw",@nobits
	.weak		__nv_reservedSMEM_offset_0_alias
	.size		__nv_reservedSMEM_offset_0_alias, 0, 64
	.other		__nv_reservedSMEM_offset_0_alias,@"STO_CUDA_RESERVED_SHARED STV_DEFAULT"
__nv_reservedSMEM_offset_0_alias:
	.zero		0
	.zero		64


//--------------------- .nv.constant0._Z15prefixSumKernelPii --------------------------
	.section	.nv.constant0._Z15prefixSumKernelPii,"a",@progbits
	.sectionflags	@""
	.align	4
.nv.constant0._Z15prefixSumKernelPii:
	.zero		908


//--------------------- SYMBOLS --------------------------

	.type		.nv.reservedSmem.offset0,@object
	.size		.nv.reservedSmem.offset0,0x4
